	.headerflags	@"EF_CUDA_TEXMODE_UNIFIED EF_CUDA_64BIT_ADDRESS EF_CUDA_ACCELERATORS EF_CUDA_SM90 EF_CUDA_VIRTUAL_SM(EF_CUDA_SM90)"
	.elftype	@"ET_EXEC"


//--------------------- .nv.info                  --------------------------
	.section	.nv.info,"",@"SHT_CUDA_INFO"
	.align	4


	//----- nvinfo : EIATTR_REGCOUNT
	.align		4
        /*0000*/ 	.byte	0x04, 0x2f
        /*0002*/ 	.short	(.L_1 - .L_0)
	.align		4
.L_0:
        /*0004*/ 	.word	index@(triton_poi_fused_avg_pool2d_67)
        /*0008*/ 	.word	0x00000020


	//----- nvinfo : EIATTR_MIN_STACK_SIZE
	.align		4
.L_1:
        /*000c*/ 	.byte	0x04, 0x12
        /*000e*/ 	.short	(.L_3 - .L_2)
	.align		4
.L_2:
        /*0010*/ 	.word	index@(triton_poi_fused_avg_pool2d_67)
        /*0014*/ 	.word	0x00000000


	//----- nvinfo : EIATTR_FRAME_SIZE
	.align		4
.L_3:
        /*0018*/ 	.byte	0x04, 0x11
        /*001a*/ 	.short	(.L_5 - .L_4)
	.align		4
.L_4:
        /*001c*/ 	.word	index@(triton_poi_fused_avg_pool2d_67)
        /*0020*/ 	.word	0x00000000


	//----- nvinfo : EIATTR_MIN_STACK_SIZE
	.align		4
.L_5:
        /*0024*/ 	.byte	0x04, 0x12
        /*0026*/ 	.short	(.L_7 - .L_6)
	.align		4
.L_6:
        /*0028*/ 	.word	index@(triton_poi_fused_avg_pool2d_67)
        /*002c*/ 	.word	0x00000000
.L_7:


//--------------------- .nv.info.triton_poi_fused_avg_pool2d_67 --------------------------
	.section	.nv.info.triton_poi_fused_avg_pool2d_67,"",@"SHT_CUDA_INFO"
	.sectionflags	@""
	.align	4


	//----- nvinfo : EIATTR_CUDA_API_VERSION
	.align		4
        /*0000*/ 	.byte	0x04, 0x37
        /*0002*/ 	.short	(.L_9 - .L_8)
.L_8:
        /*0004*/ 	.word	0x0000007c


	//----- nvinfo : EIATTR_KPARAM_INFO
	.align		4
.L_9:
        /*0008*/ 	.byte	0x04, 0x17
        /*000a*/ 	.short	(.L_11 - .L_10)
.L_10:
        /*000c*/ 	.word	0x00000000
        /*0010*/ 	.short	0x0002
        /*0012*/ 	.short	0x0010
        /*0014*/ 	.byte	0x00, 0xf0, 0x11, 0x00


	//----- nvinfo : EIATTR_KPARAM_INFO
	.align		4
.L_11:
        /*0018*/ 	.byte	0x04, 0x17
        /*001a*/ 	.short	(.L_13 - .L_12)
.L_12:
        /*001c*/ 	.word	0x00000000
        /*0020*/ 	.short	0x0001
        /*0022*/ 	.short	0x0008
        /*0024*/ 	.byte	0x00, 0xf4, 0x21, 0x00


	//----- nvinfo : EIATTR_KPARAM_INFO
	.align		4
.L_13:
        /*0028*/ 	.byte	0x04, 0x17
        /*002a*/ 	.short	(.L_15 - .L_14)
.L_14:
        /*002c*/ 	.word	0x00000000
        /*0030*/ 	.short	0x0000
        /*0032*/ 	.short	0x0000
        /*0034*/ 	.byte	0x00, 0xf4, 0x21, 0x00


	//----- nvinfo : EIATTR_SPARSE_MMA_MASK
	.align		4
.L_15:
        /*0038*/ 	.byte	0x03, 0x50
        /*003a*/ 	.short	0x0000


	//----- nvinfo : EIATTR_MAXREG_COUNT
	.align		4
        /*003c*/ 	.byte	0x03, 0x1b
        /*003e*/ 	.short	0x00ff


	//----- nvinfo : EIATTR_EXIT_INSTR_OFFSETS
	.align		4
        /*0040*/ 	.byte	0x04, 0x1c
        /*0042*/ 	.short	(.L_17 - .L_16)


	//   ....[0]....
.L_16:
        /*0044*/ 	.word	0x00000800


	//   ....[1]....
        /*0048*/ 	.word	0x00000820


	//----- nvinfo : EIATTR_REQNTID
	.align		4
.L_17:
        /*004c*/ 	.byte	0x04, 0x10
        /*004e*/ 	.short	(.L_19 - .L_18)
.L_18:
        /*0050*/ 	.word	0x00000080
        /*0054*/ 	.word	0x00000001
        /*0058*/ 	.word	0x00000001


	//----- nvinfo : EIATTR_CBANK_PARAM_SIZE
	.align		4
.L_19:
        /*005c*/ 	.byte	0x03, 0x19
        /*005e*/ 	.short	0x0014


	//----- nvinfo : EIATTR_PARAM_CBANK
	.align		4
        /*0060*/ 	.byte	0x04, 0x0a
        /*0062*/ 	.short	(.L_21 - .L_20)
	.align		4
.L_20:
        /*0064*/ 	.word	index@(.nv.constant0.triton_poi_fused_avg_pool2d_67)
        /*0068*/ 	.short	0x0210
        /*006a*/ 	.short	0x0014


	//----- nvinfo : EIATTR_SW_WAR
	.align		4
.L_21:
        /*006c*/ 	.byte	0x04, 0x36
        /*006e*/ 	.short	(.L_23 - .L_22)
.L_22:
        /*0070*/ 	.word	0x00000008
.L_23:


//--------------------- .nv.callgraph             --------------------------
	.section	.nv.callgraph,"",@"SHT_CUDA_CALLGRAPH"
	.align	4
	.sectionentsize	8
	.align		4
        /*0000*/ 	.word	0x00000000
	.align		4
        /*0004*/ 	.word	0xffffffff
	.align		4
        /*0008*/ 	.word	0x00000000
	.align		4
        /*000c*/ 	.word	0xfffffffe
	.align		4
        /*0010*/ 	.word	0x00000000
	.align		4
        /*0014*/ 	.word	0xfffffffd
	.align		4
        /*0018*/ 	.word	0x00000000
	.align		4
        /*001c*/ 	.word	0xfffffffc


//--------------------- .text.triton_poi_fused_avg_pool2d_67 --------------------------
	.section	.text.triton_poi_fused_avg_pool2d_67,"ax",@progbits
	.align	128
        .global         triton_poi_fused_avg_pool2d_67
        .type           triton_poi_fused_avg_pool2d_67,@function
        .size           triton_poi_fused_avg_pool2d_67,(.L_x_1 - triton_poi_fused_avg_pool2d_67)
        .other          triton_poi_fused_avg_pool2d_67,@"STO_CUDA_ENTRY STV_DEFAULT"
triton_poi_fused_avg_pool2d_67:
.text.triton_poi_fused_avg_pool2d_67:
[----:B------:R-:W0:Y:S02]  /*0000*/  LDC R1, c[0x0][0x28] ;  /* 0x00000a00ff017b82 */ /* 0x000e240000000800 */
[----:B------:R-:W1:Y:S01]  /*0010*/  S2R R0, SR_TID.X ;  /* 0x0000000000007919 */ /* 0x000e620000002100 */
[----:B------:R-:W2:Y:S01]  /*0020*/  LDC.64 R18, c[0x0][0x210] ;  /* 0x00008400ff127b82 */ /* 0x000ea20000000a00 */
[----:B------:R-:W-:Y:S01]  /*0030*/  ULDC.64 UR4, c[0x0][0x208] ;  /* 0x0000820000047ab9 */ /* 0x000fe20000000a00 */
[----:B------:R-:W3:Y:S01]  /*0040*/  S2R R3, SR_CTAID.X ;  /* 0x0000000000037919 */ /* 0x000ee20000002500 */
[----:B-1----:R-:W-:-:S05]  /*0050*/  IMAD.SHL.U32 R0, R0, 0x2, RZ ;  /* 0x0000000200007824 */ /* 0x002fca00078e00ff */
[----:B------:R-:W-:-:S05]  /*0060*/  LOP3.LUT R0, R0, 0xfe, RZ, 0xc0, !PT ;  /* 0x000000fe00007812 */ /* 0x000fca00078ec0ff */
[----:B---3--:R-:W-:-:S04]  /*0070*/  IMAD R3, R3, 0x100, R0 ;  /* 0x0000010003037824 */ /* 0x008fc800078e0200 */
[C---:B------:R-:W-:Y:S01]  /*0080*/  IMAD.HI R0, R3.reuse, 0x3e0f83e1, RZ ;  /* 0x3e0f83e103007827 */ /* 0x040fe200078e02ff */
[----:B------:R-:W-:-:S03]  /*0090*/  ISETP.GE.AND P3, PT, R3, 0x4200, PT ;  /* 0x000042000300780c */ /* 0x000fc60003f66270 */
[C---:B------:R-:W-:Y:S01]  /*00a0*/  VIADD R11, R3.reuse, 0xfffff3a0 ;  /* 0xfffff3a0030b7836 */ /* 0x040fe20000000000 */
[----:B------:R-:W-:Y:S01]  /*00b0*/  SHF.R.U32.HI R5, RZ, 0x1f, R0 ;  /* 0x0000001fff057819 */ /* 0x000fe20000011600 */
[----:B------:R-:W-:Y:S02]  /*00c0*/  VIADD R15, R3, 0xfffff7c0 ;  /* 0xfffff7c0030f7836 */ /* 0x000fe40000000000 */
[----:B--2---:R-:W-:Y:S01]  /*00d0*/  IMAD.WIDE R10, R11, 0x4, R18 ;  /* 0x000000040b0a7825 */ /* 0x004fe200078e0212 */
[CC--:B------:R-:W-:Y:S02]  /*00e0*/  LEA.HI.SX32 R4, R0.reuse, R5.reuse, 0x18 ;  /* 0x0000000500047211 */ /* 0x0c0fe400078fc2ff */
[----:B------:R-:W-:Y:S02]  /*00f0*/  LEA.HI.SX32 R5, R0, R5, 0x17 ;  /* 0x0000000500057211 */ /* 0x000fe400078fbaff */
[----:B------:R-:W-:Y:S02]  /*0100*/  LEA.HI R2, R4, R4, RZ, 0x1 ;  /* 0x0000000404027211 */ /* 0x000fe400078f08ff */
[----:B------:R-:W-:-:S02]  /*0110*/  LEA.HI R0, R5, R5, RZ, 0x1 ;  /* 0x0000000505007211 */ /* 0x000fc400078f08ff */
[----:B------:R-:W-:Y:S02]  /*0120*/  LOP3.LUT R7, R2, 0xfffffffe, RZ, 0xc0, !PT ;  /* 0xfffffffe02077812 */ /* 0x000fe400078ec0ff */
[----:B------:R-:W-:-:S03]  /*0130*/  LOP3.LUT R0, R0, 0xfffffffe, RZ, 0xc0, !PT ;  /* 0xfffffffe00007812 */ /* 0x000fc600078ec0ff */
[----:B------:R-:W-:Y:S01]  /*0140*/  IMAD.IADD R4, R4, 0x1, -R7 ;  /* 0x0000000104047824 */ /* 0x000fe200078e0a07 */
[----:B------:R-:W-:Y:S01]  /*0150*/  CS2R R6, SRZ ;  /* 0x0000000000067805 */ /* 0x000fe2000001ff00 */
[----:B------:R-:W-:-:S03]  /*0160*/  IMAD.IADD R5, R5, 0x1, -R0 ;  /* 0x0000000105057824 */ /* 0x000fc600078e0a00 */
[C---:B------:R-:W-:Y:S02]  /*0170*/  ISETP.GT.AND P4, PT, R4.reuse, RZ, PT ;  /* 0x000000ff0400720c */ /* 0x040fe40003f84270 */
[----:B------:R-:W-:Y:S02]  /*0180*/  ISETP.GT.AND P0, PT, R4, -0x1, PT ;  /* 0xffffffff0400780c */ /* 0x000fe40003f04270 */
[C---:B------:R-:W-:Y:S02]  /*0190*/  ISETP.GT.AND P6, PT, R5.reuse, RZ, P4 ;  /* 0x000000ff0500720c */ /* 0x040fe400027c4270 */
[----:B------:R-:W-:Y:S02]  /*01a0*/  ISETP.GT.AND P0, PT, R5, RZ, P0 ;  /* 0x000000ff0500720c */ /* 0x000fe40000704270 */
[C---:B------:R-:W-:Y:S02]  /*01b0*/  ISETP.LT.AND P6, PT, R3.reuse, 0x4200, P6 ;  /* 0x000042000300780c */ /* 0x040fe400037c1270 */
[----:B------:R-:W-:-:S02]  /*01c0*/  ISETP.LT.AND P0, PT, R3, 0x4200, P0 ;  /* 0x000042000300780c */ /* 0x000fc40000701270 */
[----:B------:R-:W-:Y:S02]  /*01d0*/  ISETP.LT.AND P1, PT, R4, 0x1, !P3 ;  /* 0x000000010400780c */ /* 0x000fe40005f21270 */
[----:B------:R-:W-:Y:S02]  /*01e0*/  CS2R R24, SRZ ;  /* 0x0000000000187805 */ /* 0x000fe4000001ff00 */
[----:B------:R-:W-:Y:S01]  /*01f0*/  ISETP.GT.AND P5, PT, R5, RZ, P1 ;  /* 0x000000ff0500720c */ /* 0x000fe20000fa4270 */
[----:B------:R-:W-:Y:S01]  /*0200*/  IMAD.WIDE R14, R15, 0x4, R18 ;  /* 0x000000040f0e7825 */ /* 0x000fe200078e0212 */
[----:B------:R-:W-:-:S03]  /*0210*/  CS2R R12, SRZ ;  /* 0x00000000000c7805 */ /* 0x000fc6000001ff00 */
[----:B------:R-:W-:Y:S01]  /*0220*/  VIADD R9, R3, 0xfffffbe0 ;  /* 0xfffffbe003097836 */ /* 0x000fe20000000000 */
[----:B------:R-:W2:Y:S03]  /*0230*/  @P6 LDG.E.64 R6, desc[UR4][R10.64] ;  /* 0x000000040a066981 */ /* 0x000ea6000c1e1b00 */
[----:B------:R-:W-:Y:S01]  /*0240*/  IMAD.WIDE R8, R9, 0x4, R18 ;  /* 0x0000000409087825 */ /* 0x000fe200078e0212 */
[----:B------:R1:W3:Y:S04]  /*0250*/  @P0 LDG.E.64 R24, desc[UR4][R14.64] ;  /* 0x000000040e180981 */ /* 0x0002e8000c1e1b00 */
[----:B------:R-:W4:Y:S01]  /*0260*/  @P5 LDG.E.64 R12, desc[UR4][R8.64] ;  /* 0x00000004080c5981 */ /* 0x000f22000c1e1b00 */
[----:B------:R-:W-:-:S02]  /*0270*/  ISETP.GT.AND P2, PT, R5, -0x1, P4 ;  /* 0xffffffff0500780c */ /* 0x000fc40002744270 */
[----:B------:R-:W-:Y:S02]  /*0280*/  CS2R R16, SRZ ;  /* 0x0000000000107805 */ /* 0x000fe4000001ff00 */
[----:B------:R-:W-:Y:S01]  /*0290*/  LOP3.LUT R0, R5, R4, RZ, 0xfc, !PT ;  /* 0x0000000405007212 */ /* 0x000fe200078efcff */
[C---:B------:R-:W-:Y:S01]  /*02a0*/  VIADD R21, R3.reuse, 0x420 ;  /* 0x0000042003157836 */ /* 0x040fe20000000000 */
[----:B------:R-:W-:Y:S02]  /*02b0*/  ISETP.LT.AND P2, PT, R3, 0x4200, P2 ;  /* 0x000042000300780c */ /* 0x000fe40001741270 */
[----:B-1----:R-:W-:Y:S02]  /*02c0*/  CS2R R14, SRZ ;  /* 0x00000000000e7805 */ /* 0x002fe4000001ff00 */
[----:B------:R-:W-:Y:S01]  /*02d0*/  ISETP.GT.AND P1, PT, R5, -0x1, P1 ;  /* 0xffffffff0500780c */ /* 0x000fe20000f24270 */
[----:B------:R-:W-:-:S08]  /*02e0*/  IMAD.WIDE R10, R3, 0x4, R18 ;  /* 0x00000004030a7825 */ /* 0x000fd000078e0212 */
[----:B------:R1:W5:Y:S01]  /*02f0*/  @P2 LDG.E.64 R16, desc[UR4][R8.64] ;  /* 0x0000000408102981 */ /* 0x000362000c1e1b00 */
[----:B------:R-:W-:-:S04]  /*0300*/  IMAD.WIDE R20, R21, 0x4, R18 ;  /* 0x0000000415147825 */ /* 0x000fc800078e0212 */
[----:B------:R-:W-:Y:S02]  /*0310*/  VIADD R29, R5, 0x2 ;  /* 0x00000002051d7836 */ /* 0x000fe40000000000 */
[----:B------:R-:W-:Y:S01]  /*0320*/  VIADD R23, R3, 0x840 ;  /* 0x0000084003177836 */ /* 0x000fe20000000000 */
[----:B-1----:R-:W-:Y:S02]  /*0330*/  CS2R R8, SRZ ;  /* 0x0000000000087805 */ /* 0x002fe4000001ff00 */
[----:B--2---:R-:W-:Y:S02]  /*0340*/  SEL R2, R6, RZ, P6 ;  /* 0x000000ff06027207 */ /* 0x004fe40003000000 */
[----:B------:R-:W-:Y:S02]  /*0350*/  SEL R6, R7, RZ, P6 ;  /* 0x000000ff07067207 */ /* 0x000fe40003000000 */
[----:B------:R-:W-:Y:S02]  /*0360*/  ISETP.GT.AND P6, PT, R0, -0x1, !P3 ;  /* 0xffffffff0000780c */ /* 0x000fe40005fc4270 */
[----:B---3--:R-:W-:-:S02]  /*0370*/  SEL R27, R24, RZ, P0 ;  /* 0x000000ff181b7207 */ /* 0x008fc40000000000 */
[----:B------:R-:W-:Y:S02]  /*0380*/  SEL R25, R25, RZ, P0 ;  /* 0x000000ff19197207 */ /* 0x000fe40000000000 */
[----:B------:R-:W-:Y:S01]  /*0390*/  ISETP.LT.AND P0, PT, R5, 0x1, !P3 ;  /* 0x000000010500780c */ /* 0x000fe20005f01270 */
[----:B------:R-:W-:Y:S01]  /*03a0*/  VIADD R24, R4, 0x2 ;  /* 0x0000000204187836 */ /* 0x000fe20000000000 */
[----:B----4-:R-:W-:Y:S02]  /*03b0*/  SEL R7, R12, RZ, P5 ;  /* 0x000000ff0c077207 */ /* 0x010fe40002800000 */
[----:B------:R-:W-:Y:S02]  /*03c0*/  SEL R0, R13, RZ, P5 ;  /* 0x000000ff0d007207 */ /* 0x000fe40002800000 */
[----:B------:R-:W-:Y:S02]  /*03d0*/  ISETP.GT.AND P5, PT, R4, RZ, P0 ;  /* 0x000000ff0400720c */ /* 0x000fe400007a4270 */
[----:B------:R-:W-:-:S02]  /*03e0*/  CS2R R12, SRZ ;  /* 0x00000000000c7805 */ /* 0x000fc4000001ff00 */
[----:B------:R-:W-:Y:S01]  /*03f0*/  SEL R24, R24, 0x3, !P4 ;  /* 0x0000000318187807 */ /* 0x000fe20006000000 */
[----:B------:R1:W2:Y:S01]  /*0400*/  @P6 LDG.E.64 R14, desc[UR4][R10.64] ;  /* 0x000000040a0e6981 */ /* 0x0002a2000c1e1b00 */
[----:B------:R-:W-:-:S03]  /*0410*/  ISETP.GT.AND P4, PT, R5, RZ, PT ;  /* 0x000000ff0500720c */ /* 0x000fc60003f84270 */
[----:B------:R-:W3:Y:S01]  /*0420*/  @P1 LDG.E.64 R12, desc[UR4][R20.64] ;  /* 0x00000004140c1981 */ /* 0x000ee2000c1e1b00 */
[----:B------:R-:W-:Y:S02]  /*0430*/  SEL R29, R29, 0x3, !P4 ;  /* 0x000000031d1d7807 */ /* 0x000fe40006000000 */
[C---:B------:R-:W-:Y:S02]  /*0440*/  ISETP.GT.AND P4, PT, R4.reuse, -0x1, P0 ;  /* 0xffffffff0400780c */ /* 0x040fe40000784270 */
[----:B-1----:R-:W-:Y:S02]  /*0450*/  CS2R R10, SRZ ;  /* 0x00000000000a7805 */ /* 0x002fe4000001ff00 */
[----:B------:R-:W-:-:S04]  /*0460*/  ISETP.LT.AND P0, PT, R4, 0x1, P0 ;  /* 0x000000010400780c */ /* 0x000fc80000701270 */
[----:B------:R1:W4:Y:S02]  /*0470*/  @P5 LDG.E.64 R10, desc[UR4][R20.64] ;  /* 0x00000004140a5981 */ /* 0x000324000c1e1b00 */
[----:B-1----:R-:W-:-:S04]  /*0480*/  IMAD.WIDE R20, R23, 0x4, R18 ;  /* 0x0000000417147825 */ /* 0x002fc800078e0212 */
[----:B------:R-:W-:Y:S01]  /*0490*/  VIADD R23, R3, 0xc60 ;  /* 0x00000c6003177836 */ /* 0x000fe20000000000 */
[----:B------:R-:W4:Y:S03]  /*04a0*/  @P4 LDG.E.64 R8, desc[UR4][R20.64] ;  /* 0x0000000414084981 */ /* 0x000f26000c1e1b00 */
[----:B------:R-:W-:Y:S01]  /*04b0*/  IMAD.WIDE R18, R23, 0x4, R18 ;  /* 0x0000000417127825 */ /* 0x000fe200078e0212 */
[----:B------:R-:W-:-:S06]  /*04c0*/  CS2R R22, SRZ ;  /* 0x0000000000167805 */ /* 0x000fcc000001ff00 */
[----:B------:R-:W4:Y:S01]  /*04d0*/  @P0 LDG.E.64 R22, desc[UR4][R18.64] ;  /* 0x0000000412160981 */ /* 0x000f22000c1e1b00 */
[----:B------:R-:W-:-:S04]  /*04e0*/  IMAD.IADD R26, R5, 0x1, R4 ;  /* 0x00000001051a7824 */ /* 0x000fc800078e0204 */
[----:B------:R-:W-:-:S05]  /*04f0*/  IMAD R26, R5, R4, -R26 ;  /* 0x00000004051a7224 */ /* 0x000fca00078e0a1a */
[----:B------:R-:W-:Y:S01]  /*0500*/  IADD3 R26, R29, R26, R24 ;  /* 0x0000001a1d1a7210 */ /* 0x000fe20007ffe018 */
[----:B------:R-:W-:-:S04]  /*0510*/  IMAD R5, R5, R24, RZ ;  /* 0x0000001805057224 */ /* 0x000fc800078e02ff */
[----:B------:R-:W-:Y:S02]  /*0520*/  VIADD R26, R26, 0x1 ;  /* 0x000000011a1a7836 */ /* 0x000fe40000000000 */
[----:B------:R-:W-:Y:S01]  /*0530*/  FADD R25, R6, R25 ;  /* 0x0000001906197221 */ /* 0x000fe20000000000 */
[----:B------:R-:W-:Y:S02]  /*0540*/  IMAD R4, R4, R29, R5 ;  /* 0x0000001d04047224 */ /* 0x000fe400078e0205 */
[----:B------:R-:W-:Y:S02]  /*0550*/  IMAD R29, R29, R24, R26 ;  /* 0x000000181d1d7224 */ /* 0x000fe400078e021a */
[----:B------:R-:W-:Y:S01]  /*0560*/  FADD R2, R2, R27 ;  /* 0x0000001b02027221 */ /* 0x000fe20000000000 */
[----:B-----5:R-:W-:Y:S01]  /*0570*/  SEL R17, R17, RZ, P2 ;  /* 0x000000ff11117207 */ /* 0x020fe20001000000 */
[----:B------:R-:W-:Y:S01]  /*0580*/  FADD R0, R25, R0 ;  /* 0x0000000019007221 */ /* 0x000fe20000000000 */
[----:B------:R-:W-:-:S02]  /*0590*/  IMAD.IADD R4, R29, 0x1, -R4 ;  /* 0x000000011d047824 */ /* 0x000fc400078e0a04 */
[----:B------:R-:W-:Y:S01]  /*05a0*/  FADD R7, R2, R7 ;  /* 0x0000000702077221 */ /* 0x000fe20000000000 */
[----:B------:R-:W-:Y:S02]  /*05b0*/  FADD R2, R0, R17 ;  /* 0x0000001100027221 */ /* 0x000fe40000000000 */
[----:B------:R-:W-:Y:S02]  /*05c0*/  I2FP.F32.S32 R0, R4 ;  /* 0x0000000400007245 */ /* 0x000fe40000201400 */
[----:B------:R-:W-:Y:S01]  /*05d0*/  SEL R16, R16, RZ, P2 ;  /* 0x000000ff10107207 */ /* 0x000fe20001000000 */
[----:B------:R-:W1:Y:S01]  /*05e0*/  LDC.64 R4, c[0x0][0x218] ;  /* 0x00008600ff047b82 */ /* 0x000e620000000a00 */
[----:B------:R-:W-:-:S03]  /*05f0*/  FSETP.GT.AND P2, PT, |R0|, 8.50705917302346158658e+37, PT ;  /* 0x7e8000000000780b */ /* 0x000fc60003f44200 */
[----:B------:R-:W-:Y:S01]  /*0600*/  FADD R7, R7, R16 ;  /* 0x0000001007077221 */ /* 0x000fe20000000000 */
[----:B-1----:R-:W-:Y:S01]  /*0610*/  IMAD.WIDE R4, R3, 0x4, R4 ;  /* 0x0000000403047825 */ /* 0x002fe200078e0204 */
[----:B--2---:R-:W-:Y:S02]  /*0620*/  SEL R14, R14, RZ, P6 ;  /* 0x000000ff0e0e7207 */ /* 0x004fe40003000000 */
[----:B------:R-:W-:Y:S02]  /*0630*/  SEL R15, R15, RZ, P6 ;  /* 0x000000ff0f0f7207 */ /* 0x000fe40003000000 */
[----:B---3--:R-:W-:Y:S02]  /*0640*/  SEL R12, R12, RZ, P1 ;  /* 0x000000ff0c0c7207 */ /* 0x008fe40000800000 */
[----:B------:R-:W-:Y:S02]  /*0650*/  SEL R13, R13, RZ, P1 ;  /* 0x000000ff0d0d7207 */ /* 0x000fe40000800000 */
[----:B------:R-:W-:Y:S01]  /*0660*/  FSETP.GEU.AND P1, PT, |R0|, 1.175494350822287508e-38, PT ;  /* 0x008000000000780b */ /* 0x000fe20003f2e200 */
[----:B------:R-:W-:Y:S01]  /*0670*/  FADD R7, R7, R14 ;  /* 0x0000000e07077221 */ /* 0x000fe20000000000 */
[----:B------:R-:W-:Y:S01]  /*0680*/  FADD R2, R2, R15 ;  /* 0x0000000f02027221 */ /* 0x000fe20000000000 */
[----:B------:R-:W-:-:S02]  /*0690*/  @P2 FMUL R0, R0, 0.25 ;  /* 0x3e80000000002820 */ /* 0x000fc40000400000 */
[----:B------:R-:W-:Y:S01]  /*06a0*/  FADD R7, R7, R12 ;  /* 0x0000000c07077221 */ /* 0x000fe20000000000 */
[----:B------:R-:W-:Y:S01]  /*06b0*/  FADD R2, R2, R13 ;  /* 0x0000000d02027221 */ /* 0x000fe20000000000 */
[----:B----4-:R-:W-:Y:S02]  /*06c0*/  SEL R10, R10, RZ, P5 ;  /* 0x000000ff0a0a7207 */ /* 0x010fe40002800000 */
[----:B------:R-:W-:-:S04]  /*06d0*/  SEL R11, R11, RZ, P5 ;  /* 0x000000ff0b0b7207 */ /* 0x000fc80002800000 */
[----:B------:R-:W-:Y:S01]  /*06e0*/  @!P1 FMUL R0, R0, 16777216 ;  /* 0x4b80000000009820 */ /* 0x000fe20000400000 */
[----:B------:R-:W-:Y:S01]  /*06f0*/  FADD R7, R7, R10 ;  /* 0x0000000a07077221 */ /* 0x000fe20000000000 */
[----:B------:R-:W-:Y:S01]  /*0700*/  FADD R2, R2, R11 ;  /* 0x0000000b02027221 */ /* 0x000fe20000000000 */
[----:B------:R-:W-:Y:S02]  /*0710*/  SEL R8, R8, RZ, P4 ;  /* 0x000000ff08087207 */ /* 0x000fe40002000000 */
[----:B------:R-:W-:Y:S01]  /*0720*/  SEL R9, R9, RZ, P4 ;  /* 0x000000ff09097207 */ /* 0x000fe20002000000 */
[----:B------:R-:W1:Y:S02]  /*0730*/  MUFU.RCP R0, R0 ;  /* 0x0000000000007308 */ /* 0x000e640000001000 */
[----:B------:R-:W-:Y:S02]  /*0740*/  FADD R7, R7, R8 ;  /* 0x0000000807077221 */ /* 0x000fe40000000000 */
[----:B------:R-:W-:Y:S01]  /*0750*/  FADD R2, R2, R9 ;  /* 0x0000000902027221 */ /* 0x000fe20000000000 */
[----:B------:R-:W-:-:S02]  /*0760*/  SEL R22, R22, RZ, P0 ;  /* 0x000000ff16167207 */ /* 0x000fc40000000000 */
[----:B------:R-:W-:-:S03]  /*0770*/  SEL R23, R23, RZ, P0 ;  /* 0x000000ff17177207 */ /* 0x000fc60000000000 */
[----:B------:R-:W-:Y:S02]  /*0780*/  FADD R22, R7, R22 ;  /* 0x0000001607167221 */ /* 0x000fe40000000000 */
[----:B------:R-:W-:Y:S02]  /*0790*/  FADD R23, R2, R23 ;  /* 0x0000001702177221 */ /* 0x000fe40000000000 */
[----:B------:R-:W-:Y:S02]  /*07a0*/  @P2 FMUL R22, R22, 0.25 ;  /* 0x3e80000016162820 */ /* 0x000fe40000400000 */
[----:B------:R-:W-:Y:S02]  /*07b0*/  @P2 FMUL R23, R23, 0.25 ;  /* 0x3e80000017172820 */ /* 0x000fe40000400000 */
[----:B------:R-:W-:Y:S02]  /*07c0*/  @!P1 FMUL R22, R22, 16777216 ;  /* 0x4b80000016169820 */ /* 0x000fe40000400000 */
[----:B------:R-:W-:-:S02]  /*07d0*/  @!P1 FMUL R23, R23, 16777216 ;  /* 0x4b80000017179820 */ /* 0x000fc40000400000 */
[C---:B-1----:R-:W-:Y:S02]  /*07e0*/  FMUL R22, R0.reuse, R22 ;  /* 0x0000001600167220 */ /* 0x042fe40000400000 */
[----:B------:R-:W-:Y:S01]  /*07f0*/  FMUL R23, R0, R23 ;  /* 0x0000001700177220 */ /* 0x000fe20000400000 */
[----:B------:R-:W-:Y:S06]  /*0800*/  @P3 EXIT ;  /* 0x000000000000394d */ /* 0x000fec0003800000 */
[----:B------:R-:W-:Y:S01]  /*0810*/  STG.E.64 desc[UR4][R4.64], R22 ;  /* 0x0000001604007986 */ /* 0x000fe2000c101b04 */
[----:B------:R-:W-:Y:S05]  /*0820*/  EXIT ;  /* 0x000000000000794d */ /* 0x000fea0003800000 */
.L_x_0:
[----:B------:R-:W-:-:S00]  /*0830*/  BRA `(.L_x_0) ;  /* 0xfffffffc00fc7947 */ /* 0x000fc0000383ffff */
[----:B------:R-:W-:-:S00]  /*0840*/  NOP ;  /* 0x0000000000007918 */ /* 0x000fc00000000000 */
        /* <DEDUP_REMOVED lines=11> */
.L_x_1:


//--------------------- .nv.constant0.triton_poi_fused_avg_pool2d_67 --------------------------
	.section	.nv.constant0.triton_poi_fused_avg_pool2d_67,"a",@progbits
	.sectionflags	@""
	.align	4
.nv.constant0.triton_poi_fused_avg_pool2d_67:
	.zero		548
